//
// Generated by NVIDIA NVVM Compiler
//
// Compiler Build ID: CL-36424714
// Cuda compilation tools, release 13.0, V13.0.88
// Based on NVVM 20.0.0
//

.version 9.0
.target sm_100
.address_size 64

	// .globl	_Z20operate_on_block_gpuiPiii

.visible .entry _Z20operate_on_block_gpuiPiii(
	.param .u32 _Z20operate_on_block_gpuiPiii_param_0,
	.param .u64 .ptr .align 1 _Z20operate_on_block_gpuiPiii_param_1,
	.param .u32 _Z20operate_on_block_gpuiPiii_param_2,
	.param .u32 _Z20operate_on_block_gpuiPiii_param_3
)
{
	.reg .pred 	%p<3>;
	.reg .b32 	%r<53>;
	.reg .b64 	%rd<6>;

	ld.param.u64 	%rd2, [_Z20operate_on_block_gpuiPiii_param_1];
	ld.param.u32 	%r9, [_Z20operate_on_block_gpuiPiii_param_2];
	ld.param.u32 	%r11, [_Z20operate_on_block_gpuiPiii_param_3];
	cvta.to.global.u64 	%rd3, %rd2;
	mov.u32 	%r12, %ctaid.x;
	add.s64 	%rd1, %rd3, 65544;
	shl.b32 	%r13, %r12, 19;
	sub.s32 	%r14, %r11, %r13;
	add.s32 	%r1, %r14, -32771;
	mov.b32 	%r50, 1;
$L__BB0_1:
	add.s32 	%r16, %r9, %r50;
	mad.lo.s32 	%r51, %r16, 16385, %r1;
	mov.b32 	%r52, 0;
$L__BB0_2:
	mul.wide.s32 	%rd4, %r51, 4;
	add.s64 	%rd5, %rd1, %rd4;
	ld.global.u32 	%r17, [%rd5+-65544];
	ld.global.u32 	%r18, [%rd5+-65540];
	min.s32 	%r19, %r17, %r18;
	ld.global.u32 	%r20, [%rd5];
	add.s32 	%r21, %r20, %r19;
	st.global.u32 	[%rd5], %r21;
	ld.global.u32 	%r22, [%rd5+-65536];
	min.s32 	%r23, %r18, %r22;
	ld.global.u32 	%r24, [%rd5+4];
	add.s32 	%r25, %r24, %r23;
	st.global.u32 	[%rd5+4], %r25;
	ld.global.u32 	%r26, [%rd5+-65532];
	min.s32 	%r27, %r22, %r26;
	ld.global.u32 	%r28, [%rd5+8];
	add.s32 	%r29, %r28, %r27;
	st.global.u32 	[%rd5+8], %r29;
	ld.global.u32 	%r30, [%rd5+-65528];
	min.s32 	%r31, %r26, %r30;
	ld.global.u32 	%r32, [%rd5+12];
	add.s32 	%r33, %r32, %r31;
	st.global.u32 	[%rd5+12], %r33;
	ld.global.u32 	%r34, [%rd5+-65524];
	min.s32 	%r35, %r30, %r34;
	ld.global.u32 	%r36, [%rd5+16];
	add.s32 	%r37, %r36, %r35;
	st.global.u32 	[%rd5+16], %r37;
	ld.global.u32 	%r38, [%rd5+-65520];
	min.s32 	%r39, %r34, %r38;
	ld.global.u32 	%r40, [%rd5+20];
	add.s32 	%r41, %r40, %r39;
	st.global.u32 	[%rd5+20], %r41;
	ld.global.u32 	%r42, [%rd5+-65516];
	min.s32 	%r43, %r38, %r42;
	ld.global.u32 	%r44, [%rd5+24];
	add.s32 	%r45, %r44, %r43;
	st.global.u32 	[%rd5+24], %r45;
	ld.global.u32 	%r46, [%rd5+-65512];
	min.s32 	%r47, %r42, %r46;
	ld.global.u32 	%r48, [%rd5+28];
	add.s32 	%r49, %r48, %r47;
	st.global.u32 	[%rd5+28], %r49;
	add.s32 	%r52, %r52, 8;
	add.s32 	%r51, %r51, 8;
	setp.ne.s32 	%p1, %r52, 32;
	@%p1 bra 	$L__BB0_2;
	add.s32 	%r50, %r50, 1;
	setp.ne.s32 	%p2, %r50, 33;
	@%p2 bra 	$L__BB0_1;
	ret;

}


// ===== COMPILED SASS (sm_100) =====

	.target	sm_100

	.elftype	@"ET_EXEC"


//--------------------- .note.nv.tkinfo           --------------------------
	.section	.note.nv.tkinfo,"",@"SHT_NOTE"
	.sectionflags	@"SHF_NOTE_NV_TKINFO"
	.tkinfo
        /*0018*/ 	.word	0x00000002
        /*0030*/ 	.string	""
        /*0030*/ 	.string	"ptxas"
        /*0030*/ 	.string	"Cuda compilation tools, release 13.0, V13.0.88"
        /*0030*/ 	.string	"Build cuda_13.0.r13.0/compiler.36424714_0"
        /*0030*/ 	.string	"-arch sm_100 -m 64 "



//--------------------- .note.nv.cuinfo           --------------------------
	.section	.note.nv.cuinfo,"",@"SHT_NOTE"
	.sectionflags	@"SHF_NOTE_NV_CUINFO"
        /*0018*/ 	.short	0x0002
        /*001a*/ 	.short	0x0064
        /*001c*/ 	.short	0x0082
	.zero		2


//--------------------- .nv.info                  --------------------------
	.section	.nv.info,"",@"SHT_CUDA_INFO"
	.align	4


	//----- nvinfo : EIATTR_REGCOUNT
	.align		4
        /*0000*/ 	.byte	0x04, 0x2f
        /*0002*/ 	.short	(.L_1 - .L_0)
	.align		4
.L_0:
        /*0004*/ 	.word	index@(_Z20operate_on_block_gpuiPiii)
        /*0008*/ 	.word	0x00000020


	//----- nvinfo : EIATTR_FRAME_SIZE
	.align		4
.L_1:
        /*000c*/ 	.byte	0x04, 0x11
        /*000e*/ 	.short	(.L_3 - .L_2)
	.align		4
.L_2:
        /*0010*/ 	.word	index@(_Z20operate_on_block_gpuiPiii)
        /*0014*/ 	.word	0x00000000


	//----- nvinfo : EIATTR_MIN_STACK_SIZE
	.align		4
.L_3:
        /*0018*/ 	.byte	0x04, 0x12
        /*001a*/ 	.short	(.L_5 - .L_4)
	.align		4
.L_4:
        /*001c*/ 	.word	index@(_Z20operate_on_block_gpuiPiii)
        /*0020*/ 	.word	0x00000000
.L_5:


//--------------------- .nv.compat                --------------------------
	.section	.nv.compat,"",@"SHT_CUDA_COMPAT_INFO"
	.align	4
        /*0000*/ 	.byte	0x02, 0x09, 0x00, 0x00, 0x02, 0x02, 0x01, 0x00, 0x02, 0x05, 0x05, 0x00, 0x03, 0x07, 0x01, 0x01
        /*0010*/ 	.byte	0x02, 0x03, 0x00, 0x00, 0x02, 0x06, 0x01, 0x00, 0x04, 0x0b, 0x08, 0x00, 0x09, 0x00, 0x00, 0x00
        /*0020*/ 	.byte	0x00, 0x00, 0x00, 0x00


//--------------------- .nv.info._Z20operate_on_block_gpuiPiii --------------------------
	.section	.nv.info._Z20operate_on_block_gpuiPiii,"",@"SHT_CUDA_INFO"
	.sectionflags	@""
	.align	4


	//----- nvinfo : EIATTR_CUDA_API_VERSION
	.align		4
        /*0000*/ 	.byte	0x04, 0x37
        /*0002*/ 	.short	(.L_7 - .L_6)
.L_6:
        /*0004*/ 	.word	0x00000082


	//----- nvinfo : EIATTR_KPARAM_INFO
	.align		4
.L_7:
        /*0008*/ 	.byte	0x04, 0x17
        /*000a*/ 	.short	(.L_9 - .L_8)
.L_8:
        /*000c*/ 	.word	0x00000000
        /*0010*/ 	.short	0x0003
        /*0012*/ 	.short	0x0014
        /*0014*/ 	.byte	0x00, 0xf0, 0x11, 0x00


	//----- nvinfo : EIATTR_KPARAM_INFO
	.align		4
.L_9:
        /*0018*/ 	.byte	0x04, 0x17
        /*001a*/ 	.short	(.L_11 - .L_10)
.L_10:
        /*001c*/ 	.word	0x00000000
        /*0020*/ 	.short	0x0002
        /*0022*/ 	.short	0x0010
        /*0024*/ 	.byte	0x00, 0xf0, 0x11, 0x00


	//----- nvinfo : EIATTR_KPARAM_INFO
	.align		4
.L_11:
        /*0028*/ 	.byte	0x04, 0x17
        /*002a*/ 	.short	(.L_13 - .L_12)
.L_12:
        /*002c*/ 	.word	0x00000000
        /*0030*/ 	.short	0x0001
        /*0032*/ 	.short	0x0008
        /*0034*/ 	.byte	0x00, 0xf5, 0x21, 0x00


	//----- nvinfo : EIATTR_KPARAM_INFO
	.align		4
.L_13:
        /*0038*/ 	.byte	0x04, 0x17
        /*003a*/ 	.short	(.L_15 - .L_14)
.L_14:
        /*003c*/ 	.word	0x00000000
        /*0040*/ 	.short	0x0000
        /*0042*/ 	.short	0x0000
        /*0044*/ 	.byte	0x00, 0xf0, 0x11, 0x00


	//----- nvinfo : EIATTR_SPARSE_MMA_MASK
	.align		4
.L_15:
        /*0048*/ 	.byte	0x03, 0x50
        /*004a*/ 	.short	0x0000


	//----- nvinfo : EIATTR_MAXREG_COUNT
	.align		4
        /*004c*/ 	.byte	0x03, 0x1b
        /*004e*/ 	.short	0x00ff


	//----- nvinfo : EIATTR_MERCURY_ISA_VERSION
	.align		4
        /*0050*/ 	.byte	0x03, 0x5f
        /*0052*/ 	.short	0x0101


	//----- nvinfo : EIATTR_VRC_CTA_INIT_COUNT
	.align		4
        /*0054*/ 	.byte	0x02, 0x4a
	.zero		1
	.zero		1


	//----- nvinfo : EIATTR_EXIT_INSTR_OFFSETS
	.align		4
        /*0058*/ 	.byte	0x04, 0x1c
        /*005a*/ 	.short	(.L_17 - .L_16)


	//   ....[0]....
.L_16:
        /*005c*/ 	.word	0x00000bb0


	//----- nvinfo : EIATTR_CBANK_PARAM_SIZE
	.align		4
.L_17:
        /*0060*/ 	.byte	0x03, 0x19
        /*0062*/ 	.short	0x0018


	//----- nvinfo : EIATTR_PARAM_CBANK
	.align		4
        /*0064*/ 	.byte	0x04, 0x0a
        /*0066*/ 	.short	(.L_19 - .L_18)
	.align		4
.L_18:
        /*0068*/ 	.word	index@(.nv.constant0._Z20operate_on_block_gpuiPiii)
        /*006c*/ 	.short	0x0380
        /*006e*/ 	.short	0x0018


	//----- nvinfo : EIATTR_SW_WAR
	.align		4
.L_19:
        /*0070*/ 	.byte	0x04, 0x36
        /*0072*/ 	.short	(.L_21 - .L_20)
.L_20:
        /*0074*/ 	.word	0x00000008
.L_21:


//--------------------- .nv.callgraph             --------------------------
	.section	.nv.callgraph,"",@"SHT_CUDA_CALLGRAPH"
	.align	4
	.sectionentsize	8
	.align		4
        /*0000*/ 	.word	0x00000000
	.align		4
        /*0004*/ 	.word	0xffffffff
	.align		4
        /*0008*/ 	.word	0x00000000
	.align		4
        /*000c*/ 	.word	0xfffffffe
	.align		4
        /*0010*/ 	.word	0x00000000
	.align		4
        /*0014*/ 	.word	0xfffffffd
	.align		4
        /*0018*/ 	.word	0x00000000
	.align		4
        /*001c*/ 	.word	0xfffffffc


//--------------------- .text._Z20operate_on_block_gpuiPiii --------------------------
	.section	.text._Z20operate_on_block_gpuiPiii,"ax",@progbits
	.align	128
        .global         _Z20operate_on_block_gpuiPiii
        .type           _Z20operate_on_block_gpuiPiii,@function
        .size           _Z20operate_on_block_gpuiPiii,(.L_x_2 - _Z20operate_on_block_gpuiPiii)
        .other          _Z20operate_on_block_gpuiPiii,@"STO_CUDA_ENTRY STV_DEFAULT"
_Z20operate_on_block_gpuiPiii:
.text._Z20operate_on_block_gpuiPiii:
[----:B------:R-:W-:Y:S01]  /*0000*/  LDC R1, c[0x0][0x37c] ;  /* 0x0000df00ff017b82 */ /* 0x000fe20000000800 */
[----:B------:R-:W0:Y:S07]  /*0010*/  S2R R0, SR_CTAID.X ;  /* 0x0000000000007919 */ /* 0x000e2e0000002500 */
[----:B------:R-:W1:Y:S01]  /*0020*/  LDC.64 R2, c[0x0][0x388] ;  /* 0x0000e200ff027b82 */ /* 0x000e620000000a00 */
[----:B------:R-:W-:Y:S01]  /*0030*/  IMAD.MOV.U32 R6, RZ, RZ, 0x1 ;  /* 0x00000001ff067424 */ /* 0x000fe200078e00ff */
[----:B------:R-:W2:Y:S06]  /*0040*/  LDCU.64 UR4, c[0x0][0x358] ;  /* 0x00006b00ff0477ac */ /* 0x000eac0008000a00 */
[----:B------:R-:W0:Y:S01]  /*0050*/  LDC R5, c[0x0][0x394] ;  /* 0x0000e500ff057b82 */ /* 0x000e220000000800 */
[----:B-1----:R-:W-:-:S05]  /*0060*/  IADD3 R2, P0, PT, R2, 0x10008, RZ ;  /* 0x0001000802027810 */ /* 0x002fca0007f1e0ff */
[----:B------:R-:W-:Y:S02]  /*0070*/  IMAD.X R3, RZ, RZ, R3, P0 ;  /* 0x000000ffff037224 */ /* 0x000fe400000e0603 */
[----:B0-----:R-:W-:-:S04]  /*0080*/  IMAD R0, R0, -0x80000, R5 ;  /* 0xfff8000000007824 */ /* 0x001fc800078e0205 */
[----:B--2---:R-:W-:-:S07]  /*0090*/  VIADD R0, R0, 0xffff7ffd ;  /* 0xffff7ffd00007836 */ /* 0x004fce0000000000 */
.L_x_0:
[----:B0-----:R-:W0:Y:S02]  /*00a0*/  LDC R7, c[0x0][0x390] ;  /* 0x0000e400ff077b82 */ /* 0x001e240000000800 */
[----:B0-----:R-:W-:-:S04]  /*00b0*/  IMAD.IADD R7, R6, 0x1, R7 ;  /* 0x0000000106077824 */ /* 0x001fc800078e0207 */
[----:B------:R-:W-:-:S04]  /*00c0*/  IMAD R7, R7, 0x4001, R0 ;  /* 0x0000400107077824 */ /* 0x000fc800078e0200 */
[----:B------:R-:W-:-:S05]  /*00d0*/  IMAD.WIDE R4, R7, 0x4, R2 ;  /* 0x0000000407047825 */ /* 0x000fca00078e0202 */
[----:B------:R-:W2:Y:S04]  /*00e0*/  LDG.E R24, desc[UR4][R4.64+-0xfffc] ;  /* 0xff00040404187981 */ /* 0x000ea8000c1e1900 */
[----:B------:R-:W2:Y:S04]  /*00f0*/  LDG.E R17, desc[UR4][R4.64+-0xfff8] ;  /* 0xff00080404117981 */ /* 0x000ea8000c1e1900 */
[----:B------:R-:W3:Y:S04]  /*0100*/  LDG.E R19, desc[UR4][R4.64+-0x10008] ;  /* 0xfefff80404137981 */ /* 0x000ee8000c1e1900 */
[----:B------:R-:W3:Y:S04]  /*0110*/  LDG.E R20, desc[UR4][R4.64+-0x10004] ;  /* 0xfefffc0404147981 */ /* 0x000ee8000c1e1900 */
[----:B------:R-:W4:Y:S04]  /*0120*/  LDG.E R16, desc[UR4][R4.64+0xc] ;  /* 0x00000c0404107981 */ /* 0x000f28000c1e1900 */
[----:B------:R-:W5:Y:S04]  /*0130*/  LDG.E R21, desc[UR4][R4.64+-0x10000] ;  /* 0xff00000404157981 */ /* 0x000f68000c1e1900 */
        /* <DEDUP_REMOVED lines=10> */
[----:B------:R-:W5:Y:S01]  /*01e0*/  LDG.E R10, desc[UR4][R4.64+0x1c] ;  /* 0x00001c04040a7981 */ /* 0x000f62000c1e1900 */
[----:B------:R-:W-:Y:S01]  /*01f0*/  VIADD R29, R7, 0x8 ;  /* 0x00000008071d7836 */ /* 0x000fe20000000000 */
[----:B--2---:R-:W-:-:S02]  /*0200*/  VIMNMX R25, PT, PT, R24, R17, PT ;  /* 0x0000001118197248 */ /* 0x004fc40003fe0100 */
[----:B---3--:R-:W-:-:S03]  /*0210*/  VIMNMX R19, PT, PT, R19, R20, PT ;  /* 0x0000001413137248 */ /* 0x008fc60003fe0100 */
[----:B----4-:R-:W-:Y:S01]  /*0220*/  IMAD.IADD R25, R25, 0x1, R16 ;  /* 0x0000000119197824 */ /* 0x010fe200078e0210 */
[----:B-----5:R-:W-:Y:S02]  /*0230*/  VIMNMX R20, PT, PT, R20, R21, PT ;  /* 0x0000001514147248 */ /* 0x020fe40003fe0100 */
[----:B------:R-:W-:Y:S02]  /*0240*/  VIMNMX R21, PT, PT, R21, R24, PT ;  /* 0x0000001815157248 */ /* 0x000fe40003fe0100 */
[----:B------:R-:W-:Y:S02]  /*0250*/  VIMNMX R16, PT, PT, R17, R12, PT ;  /* 0x0000000c11107248 */ /* 0x000fe40003fe0100 */
[----:B------:R-:W-:Y:S02]  /*0260*/  VIMNMX R17, PT, PT, R12, R15, PT ;  /* 0x0000000f0c117248 */ /* 0x000fe40003fe0100 */
[----:B------:R-:W-:Y:S02]  /*0270*/  VIMNMX R12, PT, PT, R15, R14, PT ;  /* 0x0000000e0f0c7248 */ /* 0x000fe40003fe0100 */
[----:B------:R-:W-:Y:S01]  /*0280*/  VIMNMX R27, PT, PT, R14, R13, PT ;  /* 0x0000000d0e1b7248 */ /* 0x000fe20003fe0100 */
[----:B------:R-:W-:Y:S01]  /*0290*/  IMAD.IADD R19, R19, 0x1, R22 ;  /* 0x0000000113137824 */ /* 0x000fe200078e0216 */
[----:B------:R-:W-:Y:S01]  /*02a0*/  IADD3 R23, PT, PT, R20, R23, RZ ;  /* 0x0000001714177210 */ /* 0x000fe20007ffe0ff */
[----:B------:R-:W-:-:S02]  /*02b0*/  IMAD.IADD R21, R21, 0x1, R18 ;  /* 0x0000000115157824 */ /* 0x000fc400078e0212 */
[----:B------:R-:W-:Y:S02]  /*02c0*/  IMAD.IADD R13, R16, 0x1, R9 ;  /* 0x00000001100d7824 */ /* 0x000fe400078e0209 */
[----:B------:R-:W-:Y:S02]  /*02d0*/  IMAD.IADD R15, R17, 0x1, R8 ;  /* 0x00000001110f7824 */ /* 0x000fe400078e0208 */
[----:B------:R-:W-:Y:S01]  /*02e0*/  IMAD.WIDE R8, R29, 0x4, R2 ;  /* 0x000000041d087825 */ /* 0x000fe200078e0202 */
[----:B------:R-:W-:-:S03]  /*02f0*/  IADD3 R11, PT, PT, R12, R11, RZ ;  /* 0x0000000b0c0b7210 */ /* 0x000fc60007ffe0ff */
[----:B------:R-:W-:Y:S01]  /*0300*/  IMAD.IADD R27, R27, 0x1, R10 ;  /* 0x000000011b1b7824 */ /* 0x000fe200078e020a */
[----:B------:R0:W-:Y:S04]  /*0310*/  STG.E desc[UR4][R4.64], R19 ;  /* 0x0000001304007986 */ /* 0x0001e8000c101904 */
[----:B------:R-:W-:Y:S04]  /*0320*/  STG.E desc[UR4][R4.64+0x4], R23 ;  /* 0x0000041704007986 */ /* 0x000fe8000c101904 */
[----:B------:R1:W-:Y:S04]  /*0330*/  STG.E desc[UR4][R4.64+0x8], R21 ;  /* 0x0000081504007986 */ /* 0x0003e8000c101904 */
[----:B------:R-:W-:Y:S04]  /*0340*/  STG.E desc[UR4][R4.64+0xc], R25 ;  /* 0x00000c1904007986 */ /* 0x000fe8000c101904 */
[----:B------:R-:W-:Y:S04]  /*0350*/  STG.E desc[UR4][R4.64+0x10], R13 ;  /* 0x0000100d04007986 */ /* 0x000fe8000c101904 */
[----:B------:R2:W-:Y:S04]  /*0360*/  STG.E desc[UR4][R4.64+0x14], R15 ;  /* 0x0000140f04007986 */ /* 0x0005e8000c101904 */
[----:B------:R-:W-:Y:S04]  /*0370*/  STG.E desc[UR4][R4.64+0x18], R11 ;  /* 0x0000180b04007986 */ /* 0x000fe8000c101904 */
[----:B------:R3:W-:Y:S04]  /*0380*/  STG.E desc[UR4][R4.64+0x1c], R27 ;  /* 0x00001c1b04007986 */ /* 0x0007e8000c101904 */
[----:B------:R-:W4:Y:S04]  /*0390*/  LDG.E R24, desc[UR4][R8.64+-0xfffc] ;  /* 0xff00040408187981 */ /* 0x000f28000c1e1900 */
[----:B------:R-:W4:Y:S04]  /*03a0*/  LDG.E R17, desc[UR4][R8.64+-0xfff8] ;  /* 0xff00080408117981 */ /* 0x000f28000c1e1900 */
[----:B------:R-:W5:Y:S04]  /*03b0*/  LDG.E R16, desc[UR4][R8.64+0xc] ;  /* 0x00000c0408107981 */ /* 0x000f68000c1e1900 */
[----:B0-----:R-:W5:Y:S04]  /*03c0*/  LDG.E R19, desc[UR4][R8.64+-0x10008] ;  /* 0xfefff80408137981 */ /* 0x001f68000c1e1900 */
[----:B------:R-:W5:Y:S04]  /*03d0*/  LDG.E R20, desc[UR4][R8.64+-0x10004] ;  /* 0xfefffc0408147981 */ /* 0x000f68000c1e1900 */
[----:B------:R-:W5:Y:S04]  /*03e0*/  LDG.E R12, desc[UR4][R8.64+-0xfff4] ;  /* 0xff000c04080c7981 */ /* 0x000f68000c1e1900 */
[----:B-1----:R-:W5:Y:S04]  /*03f0*/  LDG.E R21, desc[UR4][R8.64+-0x10000] ;  /* 0xff00000408157981 */ /* 0x002f68000c1e1900 */
[----:B--2---:R-:W2:Y:S04]  /*0400*/  LDG.E R15, desc[UR4][R8.64+-0xfff0] ;  /* 0xff001004080f7981 */ /* 0x004ea8000c1e1900 */
[----:B------:R-:W2:Y:S04]  /*0410*/  LDG.E R14, desc[UR4][R8.64+-0xffec] ;  /* 0xff001404080e7981 */ /* 0x000ea8000c1e1900 */
[----:B------:R-:W2:Y:S04]  /*0420*/  LDG.E R13, desc[UR4][R8.64+-0xffe8] ;  /* 0xff001804080d7981 */ /* 0x000ea8000c1e1900 */
[----:B------:R-:W2:Y:S04]  /*0430*/  LDG.E R22, desc[UR4][R8.64] ;  /* 0x0000000408167981 */ /* 0x000ea8000c1e1900 */
[----:B------:R-:W2:Y:S04]  /*0440*/  LDG.E R23, desc[UR4][R8.64+0x4] ;  /* 0x0000040408177981 */ /* 0x000ea8000c1e1900 */
[----:B------:R-:W2:Y:S04]  /*0450*/  LDG.E R18, desc[UR4][R8.64+0x8] ;  /* 0x0000080408127981 */ /* 0x000ea8000c1e1900 */
[----:B---3--:R-:W3:Y:S04]  /*0460*/  LDG.E R5, desc[UR4][R8.64+0x10] ;  /* 0x0000100408057981 */ /* 0x008ee8000c1e1900 */
[----:B------:R-:W3:Y:S04]  /*0470*/  LDG.E R4, desc[UR4][R8.64+0x14] ;  /* 0x0000140408047981 */ /* 0x000ee8000c1e1900 */
[----:B------:R-:W3:Y:S04]  /*0480*/  LDG.E R11, desc[UR4][R8.64+0x18] ;  /* 0x00001804080b7981 */ /* 0x000ee8000c1e1900 */
[----:B------:R-:W3:Y:S01]  /*0490*/  LDG.E R10, desc[UR4][R8.64+0x1c] ;  /* 0x00001c04080a7981 */ /* 0x000ee2000c1e1900 */
[----:B------:R-:W-:Y:S01]  /*04a0*/  VIADD R29, R7, 0x10 ;  /* 0x00000010071d7836 */ /* 0x000fe20000000000 */
[----:B----4-:R-:W-:-:S04]  /*04b0*/  VIMNMX R25, PT, PT, R24, R17, PT ;  /* 0x0000001118197248 */ /* 0x010fc80003fe0100 */
[----:B-----5:R-:W-:Y:S02]  /*04c0*/  IADD3 R25, PT, PT, R25, R16, RZ ;  /* 0x0000001019197210 */ /* 0x020fe40007ffe0ff */
[----:B------:R-:W-:Y:S02]  /*04d0*/  VIMNMX R19, PT, PT, R19, R20, PT ;  /* 0x0000001413137248 */ /* 0x000fe40003fe0100 */
[----:B------:R-:W-:Y:S02]  /*04e0*/  VIMNMX R16, PT, PT, R17, R12, PT ;  /* 0x0000000c11107248 */ /* 0x000fe40003fe0100 */
[----:B------:R-:W-:Y:S02]  /*04f0*/  VIMNMX R20, PT, PT, R20, R21, PT ;  /* 0x0000001514147248 */ /* 0x000fe40003fe0100 */
[----:B------:R-:W-:Y:S02]  /*0500*/  VIMNMX R21, PT, PT, R21, R24, PT ;  /* 0x0000001815157248 */ /* 0x000fe40003fe0100 */
[----:B--2---:R-:W-:-:S02]  /*0510*/  VIMNMX R17, PT, PT, R12, R15, PT ;  /* 0x0000000f0c117248 */ /* 0x004fc40003fe0100 */
[----:B------:R-:W-:Y:S02]  /*0520*/  VIMNMX R12, PT, PT, R15, R14, PT ;  /* 0x0000000e0f0c7248 */ /* 0x000fe40003fe0100 */
[----:B------:R-:W-:Y:S01]  /*0530*/  VIMNMX R27, PT, PT, R14, R13, PT ;  /* 0x0000000d0e1b7248 */ /* 0x000fe20003fe0100 */
[----:B------:R-:W-:Y:S02]  /*0540*/  IMAD.IADD R19, R19, 0x1, R22 ;  /* 0x0000000113137824 */ /* 0x000fe400078e0216 */
[----:B------:R-:W-:Y:S02]  /*0550*/  IMAD.IADD R23, R20, 0x1, R23 ;  /* 0x0000000114177824 */ /* 0x000fe400078e0217 */
[----:B------:R-:W-:Y:S02]  /*0560*/  IMAD.IADD R21, R21, 0x1, R18 ;  /* 0x0000000115157824 */ /* 0x000fe400078e0212 */
[----:B---3--:R-:W-:Y:S02]  /*0570*/  IMAD.IADD R5, R16, 0x1, R5 ;  /* 0x0000000110057824 */ /* 0x008fe400078e0205 */
[----:B------:R-:W-:-:S02]  /*0580*/  IMAD.IADD R13, R17, 0x1, R4 ;  /* 0x00000001110d7824 */ /* 0x000fc400078e0204 */
[----:B------:R-:W-:Y:S01]  /*0590*/  IMAD.IADD R15, R12, 0x1, R11 ;  /* 0x000000010c0f7824 */ /* 0x000fe200078e020b */
[----:B------:R-:W-:Y:S01]  /*05a0*/  IADD3 R27, PT, PT, R27, R10, RZ ;  /* 0x0000000a1b1b7210 */ /* 0x000fe20007ffe0ff */
[----:B------:R-:W-:Y:S01]  /*05b0*/  IMAD.WIDE R10, R29, 0x4, R2 ;  /* 0x000000041d0a7825 */ /* 0x000fe200078e0202 */
[----:B------:R0:W-:Y:S04]  /*05c0*/  STG.E desc[UR4][R8.64], R19 ;  /* 0x0000001308007986 */ /* 0x0001e8000c101904 */
[----:B------:R-:W-:Y:S04]  /*05d0*/  STG.E desc[UR4][R8.64+0x4], R23 ;  /* 0x0000041708007986 */ /* 0x000fe8000c101904 */
[----:B------:R-:W-:Y:S04]  /*05e0*/  STG.E desc[UR4][R8.64+0x8], R21 ;  /* 0x0000081508007986 */ /* 0x000fe8000c101904 */
[----:B------:R-:W-:Y:S04]  /*05f0*/  STG.E desc[UR4][R8.64+0xc], R25 ;  /* 0x00000c1908007986 */ /* 0x000fe8000c101904 */
[----:B------:R-:W-:Y:S04]  /*0600*/  STG.E desc[UR4][R8.64+0x10], R5 ;  /* 0x0000100508007986 */ /* 0x000fe8000c101904 */
[----:B------:R1:W-:Y:S04]  /*0610*/  STG.E desc[UR4][R8.64+0x14], R13 ;  /* 0x0000140d08007986 */ /* 0x0003e8000c101904 */
[----:B------:R2:W-:Y:S04]  /*0620*/  STG.E desc[UR4][R8.64+0x18], R15 ;  /* 0x0000180f08007986 */ /* 0x0005e8000c101904 */
[----:B------:R3:W-:Y:S04]  /*0630*/  STG.E desc[UR4][R8.64+0x1c], R27 ;  /* 0x00001c1b08007986 */ /* 0x0007e8000c101904 */
[----:B------:R-:W4:Y:S04]  /*0640*/  LDG.E R24, desc[UR4][R10.64+-0xfffc] ;  /* 0xff0004040a187981 */ /* 0x000f28000c1e1900 */
[----:B------:R-:W4:Y:S04]  /*0650*/  LDG.E R17, desc[UR4][R10.64+-0xfff8] ;  /* 0xff0008040a117981 */ /* 0x000f28000c1e1900 */
[----:B------:R-:W5:Y:S04]  /*0660*/  LDG.E R16, desc[UR4][R10.64+0xc] ;  /* 0x00000c040a107981 */ /* 0x000f68000c1e1900 */
[----:B------:R-:W5:Y:S04]  /*0670*/  LDG.E R14, desc[UR4][R10.64+-0xfff4] ;  /* 0xff000c040a0e7981 */ /* 0x000f68000c1e1900 */
[----:B0-----:R-:W5:Y:S04]  /*0680*/  LDG.E R19, desc[UR4][R10.64+-0x10008] ;  /* 0xfefff8040a137981 */ /* 0x001f68000c1e1900 */
[----:B------:R-:W5:Y:S04]  /*0690*/  LDG.E R20, desc[UR4][R10.64+-0x10004] ;  /* 0xfefffc040a147981 */ /* 0x000f68000c1e1900 */
[----:B-1----:R-:W5:Y:S04]  /*06a0*/  LDG.E R13, desc[UR4][R10.64+-0xfff0] ;  /* 0xff0010040a0d7981 */ /* 0x002f68000c1e1900 */
[----:B------:R-:W5:Y:S04]  /*06b0*/  LDG.E R21, desc[UR4][R10.64+-0x10000] ;  /* 0xff0000040a157981 */ /* 0x000f68000c1e1900 */
[----:B--2---:R-:W2:Y:S04]  /*06c0*/  LDG.E R15, desc[UR4][R10.64+-0xffec] ;  /* 0xff0014040a0f7981 */ /* 0x004ea8000c1e1900 */
[----:B------:R-:W2:Y:S04]  /*06d0*/  LDG.E R12, desc[UR4][R10.64+-0xffe8] ;  /* 0xff0018040a0c7981 */ /* 0x000ea8000c1e1900 */
[----:B------:R-:W2:Y:S04]  /*06e0*/  LDG.E R22, desc[UR4][R10.64] ;  /* 0x000000040a167981 */ /* 0x000ea8000c1e1900 */
[----:B------:R-:W2:Y:S04]  /*06f0*/  LDG.E R23, desc[UR4][R10.64+0x4] ;  /* 0x000004040a177981 */ /* 0x000ea8000c1e1900 */
[----:B------:R-:W2:Y:S04]  /*0700*/  LDG.E R18, desc[UR4][R10.64+0x8] ;  /* 0x000008040a127981 */ /* 0x000ea8000c1e1900 */
[----:B------:R-:W2:Y:S04]  /*0710*/  LDG.E R5, desc[UR4][R10.64+0x10] ;  /* 0x000010040a057981 */ /* 0x000ea8000c1e1900 */
[----:B------:R-:W2:Y:S04]  /*0720*/  LDG.E R4, desc[UR4][R10.64+0x14] ;  /* 0x000014040a047981 */ /* 0x000ea8000c1e1900 */
[----:B---3--:R-:W3:Y:S04]  /*0730*/  LDG.E R9, desc[UR4][R10.64+0x18] ;  /* 0x000018040a097981 */ /* 0x008ee8000c1e1900 */
[----:B------:R-:W3:Y:S01]  /*0740*/  LDG.E R8, desc[UR4][R10.64+0x1c] ;  /* 0x00001c040a087981 */ /* 0x000ee2000c1e1900 */
[----:B------:R-:W-:-:S02]  /*0750*/  IADD3 R27, PT, PT, R7, 0x18, RZ ;  /* 0x00000018071b7810 */ /* 0x000fc40007ffe0ff */
[----:B----4-:R-:W-:-:S05]  /*0760*/  VIMNMX R25, PT, PT, R24, R17, PT ;  /* 0x0000001118197248 */ /* 0x010fca0003fe0100 */
[----:B-----5:R-:W-:Y:S01]  /*0770*/  IMAD.IADD R25, R25, 0x1, R16 ;  /* 0x0000000119197824 */ /* 0x020fe200078e0210 */
[----:B------:R-:W-:Y:S02]  /*0780*/  VIMNMX R16, PT, PT, R17, R14, PT ;  /* 0x0000000e11107248 */ /* 0x000fe40003fe0100 */
[----:B------:R-:W-:Y:S02]  /*0790*/  VIMNMX R19, PT, PT, R19, R20, PT ;  /* 0x0000001413137248 */ /* 0x000fe40003fe0100 */
[----:B------:R-:W-:Y:S02]  /*07a0*/  VIMNMX R17, PT, PT, R14, R13, PT ;  /* 0x0000000d0e117248 */ /* 0x000fe40003fe0100 */
[----:B------:R-:W-:Y:S02]  /*07b0*/  VIMNMX R20, PT, PT, R20, R21, PT ;  /* 0x0000001514147248 */ /* 0x000fe40003fe0100 */
[----:B------:R-:W-:Y:S02]  /*07c0*/  VIMNMX R21, PT, PT, R21, R24, PT ;  /* 0x0000001815157248 */ /* 0x000fe40003fe0100 */
[----:B--2---:R-:W-:-:S02]  /*07d0*/  VIMNMX R14, PT, PT, R13, R15, PT ;  /* 0x0000000f0d0e7248 */ /* 0x004fc40003fe0100 */
[----:B------:R-:W-:Y:S01]  /*07e0*/  VIMNMX R15, PT, PT, R15, R12, PT ;  /* 0x0000000c0f0f7248 */ /* 0x000fe20003fe0100 */
[----:B------:R-:W-:Y:S02]  /*07f0*/  IMAD.IADD R19, R19, 0x1, R22 ;  /* 0x0000000113137824 */ /* 0x000fe400078e0216 */
[----:B------:R-:W-:Y:S02]  /*0800*/  IMAD.IADD R23, R20, 0x1, R23 ;  /* 0x0000000114177824 */ /* 0x000fe400078e0217 */
[----:B------:R-:W-:Y:S02]  /*0810*/  IMAD.IADD R21, R21, 0x1, R18 ;  /* 0x0000000115157824 */ /* 0x000fe400078e0212 */
[----:B------:R-:W-:Y:S02]  /*0820*/  IMAD.IADD R7, R16, 0x1, R5 ;  /* 0x0000000110077824 */ /* 0x000fe400078e0205 */
[----:B------:R-:W-:Y:S02]  /*0830*/  IMAD.IADD R13, R17, 0x1, R4 ;  /* 0x00000001110d7824 */ /* 0x000fe400078e0204 */
[----:B------:R-:W-:-:S04]  /*0840*/  IMAD.WIDE R4, R27, 0x4, R2 ;  /* 0x000000041b047825 */ /* 0x000fc800078e0202 */
[----:B---3--:R-:W-:Y:S02]  /*0850*/  IMAD.IADD R9, R14, 0x1, R9 ;  /* 0x000000010e097824 */ /* 0x008fe400078e0209 */
[----:B------:R-:W-:Y:S01]  /*0860*/  IMAD.IADD R15, R15, 0x1, R8 ;  /* 0x000000010f0f7824 */ /* 0x000fe200078e0208 */
[----:B------:R-:W-:Y:S04]  /*0870*/  STG.E desc[UR4][R10.64], R19 ;  /* 0x000000130a007986 */ /* 0x000fe8000c101904 */
[----:B------:R-:W-:Y:S04]  /*0880*/  STG.E desc[UR4][R10.64+0x4], R23 ;  /* 0x000004170a007986 */ /* 0x000fe8000c101904 */
[----:B------:R-:W-:Y:S04]  /*0890*/  STG.E desc[UR4][R10.64+0x8], R21 ;  /* 0x000008150a007986 */ /* 0x000fe8000c101904 */
[----:B------:R-:W-:Y:S04]  /*08a0*/  STG.E desc[UR4][R10.64+0xc], R25 ;  /* 0x00000c190a007986 */ /* 0x000fe8000c101904 */
[----:B------:R0:W-:Y:S04]  /*08b0*/  STG.E desc[UR4][R10.64+0x10], R7 ;  /* 0x000010070a007986 */ /* 0x0001e8000c101904 */
[----:B------:R1:W-:Y:S04]  /*08c0*/  STG.E desc[UR4][R10.64+0x14], R13 ;  /* 0x0000140d0a007986 */ /* 0x0003e8000c101904 */
[----:B------:R-:W-:Y:S04]  /*08d0*/  STG.E desc[UR4][R10.64+0x18], R9 ;  /* 0x000018090a007986 */ /* 0x000fe8000c101904 */
[----:B------:R2:W-:Y:S04]  /*08e0*/  STG.E desc[UR4][R10.64+0x1c], R15 ;  /* 0x00001c0f0a007986 */ /* 0x0005e8000c101904 */
[----:B------:R-:W3:Y:S04]  /*08f0*/  LDG.E R22, desc[UR4][R4.64+-0xfffc] ;  /* 0xff00040404167981 */ /* 0x000ee8000c1e1900 */
[----:B0-----:R-:W3:Y:S04]  /*0900*/  LDG.E R7, desc[UR4][R4.64+-0xfff8] ;  /* 0xff00080404077981 */ /* 0x001ee8000c1e1900 */
[----:B------:R-:W4:Y:S04]  /*0910*/  LDG.E R16, desc[UR4][R4.64+0xc] ;  /* 0x00000c0404107981 */ /* 0x000f28000c1e1900 */
[----:B------:R-:W5:Y:S04]  /*0920*/  LDG.E R14, desc[UR4][R4.64+-0xfff4] ;  /* 0xff000c04040e7981 */ /* 0x000f68000c1e1900 */
[----:B------:R-:W5:Y:S04]  /*0930*/  LDG.E R17, desc[UR4][R4.64+-0x10008] ;  /* 0xfefff80404117981 */ /* 0x000f68000c1e1900 */
        /* <DEDUP_REMOVED lines=10> */
[----:B------:R-:W2:Y:S04]  /*09e0*/  LDG.E R9, desc[UR4][R4.64+0x18] ;  /* 0x0000180404097981 */ /* 0x000ea8000c1e1900 */
[----:B------:R-:W2:Y:S01]  /*09f0*/  LDG.E R8, desc[UR4][R4.64+0x1c] ;  /* 0x00001c0404087981 */ /* 0x000ea2000c1e1900 */
[----:B------:R-:W-:-:S05]  /*0a00*/  VIADD R6, R6, 0x1 ;  /* 0x0000000106067836 */ /* 0x000fca0000000000 */
[----:B------:R-:W-:Y:S02]  /*0a10*/  ISETP.NE.AND P0, PT, R6, 0x21, PT ;  /* 0x000000210600780c */ /* 0x000fe40003f05270 */
[----:B---3--:R-:W-:-:S05]  /*0a20*/  VIMNMX R23, PT, PT, R22, R7, PT ;  /* 0x0000000716177248 */ /* 0x008fca0003fe0100 */
[----:B----4-:R-:W-:Y:S01]  /*0a30*/  IMAD.IADD R23, R23, 0x1, R16 ;  /* 0x0000000117177824 */ /* 0x010fe200078e0210 */
[----:B-----5:R-:W-:Y:S02]  /*0a40*/  VIMNMX R16, PT, PT, R7, R14, PT ;  /* 0x0000000e07107248 */ /* 0x020fe40003fe0100 */
[----:B------:R-:W-:Y:S02]  /*0a50*/  VIMNMX R17, PT, PT, R17, R18, PT ;  /* 0x0000001211117248 */ /* 0x000fe40003fe0100 */
[----:B------:R-:W-:Y:S02]  /*0a60*/  VIMNMX R7, PT, PT, R14, R13, PT ;  /* 0x0000000d0e077248 */ /* 0x000fe40003fe0100 */
[----:B------:R-:W-:Y:S02]  /*0a70*/  VIMNMX R18, PT, PT, R18, R19, PT ;  /* 0x0000001312127248 */ /* 0x000fe40003fe0100 */
[----:B------:R-:W-:Y:S02]  /*0a80*/  VIMNMX R19, PT, PT, R19, R22, PT ;  /* 0x0000001613137248 */ /* 0x000fe40003fe0100 */
[----:B--2---:R-:W-:-:S02]  /*0a90*/  VIMNMX R14, PT, PT, R13, R15, PT ;  /* 0x0000000f0d0e7248 */ /* 0x004fc40003fe0100 */
[----:B------:R-:W-:Y:S02]  /*0aa0*/  VIMNMX R15, PT, PT, R15, R12, PT ;  /* 0x0000000c0f0f7248 */ /* 0x000fe40003fe0100 */
[----:B------:R-:W-:Y:S01]  /*0ab0*/  IADD3 R17, PT, PT, R17, R20, RZ ;  /* 0x0000001411117210 */ /* 0x000fe20007ffe0ff */
[----:B------:R-:W-:Y:S02]  /*0ac0*/  IMAD.IADD R21, R18, 0x1, R21 ;  /* 0x0000000112157824 */ /* 0x000fe400078e0215 */
[----:B------:R-:W-:Y:S02]  /*0ad0*/  IMAD.IADD R19, R19, 0x1, R24 ;  /* 0x0000000113137824 */ /* 0x000fe400078e0218 */
[----:B------:R-:W-:Y:S01]  /*0ae0*/  IMAD.IADD R11, R16, 0x1, R11 ;  /* 0x00000001100b7824 */ /* 0x000fe200078e020b */
[----:B------:R-:W-:Y:S01]  /*0af0*/  IADD3 R7, PT, PT, R7, R10, RZ ;  /* 0x0000000a07077210 */ /* 0x000fe20007ffe0ff */
[----:B------:R-:W-:Y:S02]  /*0b00*/  IMAD.IADD R9, R14, 0x1, R9 ;  /* 0x000000010e097824 */ /* 0x000fe400078e0209 */
[----:B------:R-:W-:Y:S01]  /*0b10*/  IMAD.IADD R15, R15, 0x1, R8 ;  /* 0x000000010f0f7824 */ /* 0x000fe200078e0208 */
[----:B------:R0:W-:Y:S04]  /*0b20*/  STG.E desc[UR4][R4.64], R17 ;  /* 0x0000001104007986 */ /* 0x0001e8000c101904 */
[----:B------:R0:W-:Y:S04]  /*0b30*/  STG.E desc[UR4][R4.64+0x4], R21 ;  /* 0x0000041504007986 */ /* 0x0001e8000c101904 */
[----:B------:R0:W-:Y:S04]  /*0b40*/  STG.E desc[UR4][R4.64+0x8], R19 ;  /* 0x0000081304007986 */ /* 0x0001e8000c101904 */
[----:B------:R0:W-:Y:S04]  /*0b50*/  STG.E desc[UR4][R4.64+0xc], R23 ;  /* 0x00000c1704007986 */ /* 0x0001e8000c101904 */
[----:B------:R0:W-:Y:S04]  /*0b60*/  STG.E desc[UR4][R4.64+0x10], R11 ;  /* 0x0000100b04007986 */ /* 0x0001e8000c101904 */
[----:B------:R0:W-:Y:S04]  /*0b70*/  STG.E desc[UR4][R4.64+0x14], R7 ;  /* 0x0000140704007986 */ /* 0x0001e8000c101904 */
[----:B------:R0:W-:Y:S04]  /*0b80*/  STG.E desc[UR4][R4.64+0x18], R9 ;  /* 0x0000180904007986 */ /* 0x0001e8000c101904 */
[----:B------:R0:W-:Y:S01]  /*0b90*/  STG.E desc[UR4][R4.64+0x1c], R15 ;  /* 0x00001c0f04007986 */ /* 0x0001e2000c101904 */
[----:B------:R-:W-:Y:S05]  /*0ba0*/  @P0 BRA `(.L_x_0) ;  /* 0xfffffff4003c0947 */ /* 0x000fea000383ffff */
[----:B------:R-:W-:Y:S05]  /*0bb0*/  EXIT ;  /* 0x000000000000794d */ /* 0x000fea0003800000 */
.L_x_1:
[----:B------:R-:W-:-:S00]  /*0bc0*/  BRA `(.L_x_1) ;  /* 0xfffffffc00fc7947 */ /* 0x000fc0000383ffff */
[----:B------:R-:W-:-:S00]  /*0bd0*/  NOP ;  /* 0x0000000000007918 */ /* 0x000fc00000000000 */
        /* <DEDUP_REMOVED lines=10> */
.L_x_2:


//--------------------- .nv.shared.reserved.0     --------------------------
	.section	.nv.shared.reserved.0,"aw",@nobits
	.weak		__nv_reservedSMEM_offset_0_alias
	.size		__nv_reservedSMEM_offset_0_alias, 0, 64
	.other		__nv_reservedSMEM_offset_0_alias,@"STO_CUDA_RESERVED_SHARED STV_DEFAULT"
__nv_reservedSMEM_offset_0_alias:
	.zero		0
	.zero		64


//--------------------- .nv.constant0._Z20operate_on_block_gpuiPiii --------------------------
	.section	.nv.constant0._Z20operate_on_block_gpuiPiii,"a",@progbits
	.sectionflags	@""
	.align	4
.nv.constant0._Z20operate_on_block_gpuiPiii:
	.zero		920


//--------------------- SYMBOLS --------------------------

	.type		.nv.reservedSmem.offset0,@object
	.size		.nv.reservedSmem.offset0,0x4
